//
// Generated by NVIDIA NVVM Compiler
//
// Compiler Build ID: CL-36424714
// Cuda compilation tools, release 13.0, V13.0.88
// Based on NVVM 20.0.0
//

.version 9.0
.target sm_100
.address_size 64

	// .globl	_Z32wmma_c_fragment_decompose_kernelPfS_

.visible .entry _Z32wmma_c_fragment_decompose_kernelPfS_(
	.param .u64 .ptr .align 1 _Z32wmma_c_fragment_decompose_kernelPfS__param_0,
	.param .u64 .ptr .align 1 _Z32wmma_c_fragment_decompose_kernelPfS__param_1
)
{
	.reg .b16 	%rs<2>;
	.reg .b32 	%r<13>;
	.reg .b32 	%f<43>;
	.reg .b64 	%rd<5>;

	ld.param.u64 	%rd1, [_Z32wmma_c_fragment_decompose_kernelPfS__param_0];
	ld.param.u64 	%rd2, [_Z32wmma_c_fragment_decompose_kernelPfS__param_1];
	mov.u32 	%r1, %tid.x;
	and.b32  	%r2, %r1, 31;
	mul.lo.s32 	%r3, %r2, 100;
	cvt.rn.f32.u32 	%f2, %r3;
	or.b32  	%r4, %r3, 1;
	cvt.rn.f32.u32 	%f3, %r4;
	or.b32  	%r5, %r3, 2;
	cvt.rn.f32.u32 	%f4, %r5;
	or.b32  	%r6, %r3, 3;
	cvt.rn.f32.u32 	%f5, %r6;
	add.s32 	%r7, %r3, 4;
	cvt.rn.f32.u32 	%f6, %r7;
	add.s32 	%r8, %r3, 5;
	cvt.rn.f32.u32 	%f7, %r8;
	add.s32 	%r9, %r3, 6;
	cvt.rn.f32.u32 	%f8, %r9;
	add.s32 	%r10, %r3, 7;
	cvt.rn.f32.u32 	%f9, %r10;
	mov.f32 	%f1, 0f3F800000;
	// begin inline asm
	{  cvt.rn.f16.f32 %rs1, %f1;}

	// end inline asm
	mov.b32 	%r11, {%rs1, %rs1};
	mov.f32 	%f10, 0f00000000;
	wmma.mma.sync.aligned.row.col.m16n16k16.f32.f32 {%f11, %f12, %f13, %f14, %f15, %f16, %f17, %f18}, {%r11, %r11, %r11, %r11, %r11, %r11, %r11, %r11}, {%r11, %r11, %r11, %r11, %r11, %r11, %r11, %r11}, {%f10, %f10, %f10, %f10, %f10, %f10, %f10, %f10};
	wmma.mma.sync.aligned.row.col.m16n16k16.f32.f32 {%f19, %f20, %f21, %f22, %f23, %f24, %f25, %f26}, {%r11, %r11, %r11, %r11, %r11, %r11, %r11, %r11}, {%r11, %r11, %r11, %r11, %r11, %r11, %r11, %r11}, {%f11, %f12, %f13, %f14, %f15, %f16, %f17, %f18};
	wmma.mma.sync.aligned.row.col.m16n16k16.f32.f32 {%f27, %f28, %f29, %f30, %f31, %f32, %f33, %f34}, {%r11, %r11, %r11, %r11, %r11, %r11, %r11, %r11}, {%r11, %r11, %r11, %r11, %r11, %r11, %r11, %r11}, {%f19, %f20, %f21, %f22, %f23, %f24, %f25, %f26};
	wmma.mma.sync.aligned.row.col.m16n16k16.f32.f32 {%f35, %f36, %f37, %f38, %f39, %f40, %f41, %f42}, {%r11, %r11, %r11, %r11, %r11, %r11, %r11, %r11}, {%r11, %r11, %r11, %r11, %r11, %r11, %r11, %r11}, {%f27, %f28, %f29, %f30, %f31, %f32, %f33, %f34};
	cvta.to.global.u64 	%rd3, %rd1;
	cvta.to.global.u64 	%rd4, %rd2;
	mov.b32 	%r12, 16;
	wmma.store.d.sync.aligned.row.m16n16k16.global.f32 	[%rd3], {%f2, %f3, %f4, %f5, %f6, %f7, %f8, %f9}, %r12;
	wmma.store.d.sync.aligned.row.m16n16k16.global.f32 	[%rd4], {%f35, %f36, %f37, %f38, %f39, %f40, %f41, %f42}, %r12;
	ret;

}


// ===== COMPILED SASS (sm_100) =====

	.target	sm_100

	.elftype	@"ET_EXEC"


//--------------------- .note.nv.tkinfo           --------------------------
	.section	.note.nv.tkinfo,"",@"SHT_NOTE"
	.sectionflags	@"SHF_NOTE_NV_TKINFO"
	.tkinfo
        /*0018*/ 	.word	0x00000002
        /*0030*/ 	.string	""
        /*0030*/ 	.string	"ptxas"
        /*0030*/ 	.string	"Cuda compilation tools, release 13.0, V13.0.88"
        /*0030*/ 	.string	"Build cuda_13.0.r13.0/compiler.36424714_0"
        /*0030*/ 	.string	"-arch sm_100 -m 64 "



//--------------------- .note.nv.cuinfo           --------------------------
	.section	.note.nv.cuinfo,"",@"SHT_NOTE"
	.sectionflags	@"SHF_NOTE_NV_CUINFO"
        /*0018*/ 	.short	0x0002
        /*001a*/ 	.short	0x0064
        /*001c*/ 	.short	0x0082
	.zero		2


//--------------------- .nv.info                  --------------------------
	.section	.nv.info,"",@"SHT_CUDA_INFO"
	.align	4


	//----- nvinfo : EIATTR_REGCOUNT
	.align		4
        /*0000*/ 	.byte	0x04, 0x2f
        /*0002*/ 	.short	(.L_1 - .L_0)
	.align		4
.L_0:
        /*0004*/ 	.word	index@(_Z32wmma_c_fragment_decompose_kernelPfS_)
        /*0008*/ 	.word	0x00000014


	//----- nvinfo : EIATTR_FRAME_SIZE
	.align		4
.L_1:
        /*000c*/ 	.byte	0x04, 0x11
        /*000e*/ 	.short	(.L_3 - .L_2)
	.align		4
.L_2:
        /*0010*/ 	.word	index@(_Z32wmma_c_fragment_decompose_kernelPfS_)
        /*0014*/ 	.word	0x00000000


	//----- nvinfo : EIATTR_MIN_STACK_SIZE
	.align		4
.L_3:
        /*0018*/ 	.byte	0x04, 0x12
        /*001a*/ 	.short	(.L_5 - .L_4)
	.align		4
.L_4:
        /*001c*/ 	.word	index@(_Z32wmma_c_fragment_decompose_kernelPfS_)
        /*0020*/ 	.word	0x00000000
.L_5:


//--------------------- .nv.compat                --------------------------
	.section	.nv.compat,"",@"SHT_CUDA_COMPAT_INFO"
	.align	4
        /*0000*/ 	.byte	0x02, 0x09, 0x00, 0x00, 0x02, 0x02, 0x01, 0x00, 0x02, 0x05, 0x05, 0x00, 0x03, 0x07, 0x01, 0x01
        /*0010*/ 	.byte	0x02, 0x03, 0x00, 0x00, 0x02, 0x06, 0x01, 0x00, 0x04, 0x0b, 0x08, 0x00, 0x09, 0x00, 0x00, 0x00
        /*0020*/ 	.byte	0x00, 0x00, 0x00, 0x00


//--------------------- .nv.info._Z32wmma_c_fragment_decompose_kernelPfS_ --------------------------
	.section	.nv.info._Z32wmma_c_fragment_decompose_kernelPfS_,"",@"SHT_CUDA_INFO"
	.sectionflags	@""
	.align	4


	//----- nvinfo : EIATTR_CUDA_API_VERSION
	.align		4
        /*0000*/ 	.byte	0x04, 0x37
        /*0002*/ 	.short	(.L_7 - .L_6)
.L_6:
        /*0004*/ 	.word	0x00000082


	//----- nvinfo : EIATTR_KPARAM_INFO
	.align		4
.L_7:
        /*0008*/ 	.byte	0x04, 0x17
        /*000a*/ 	.short	(.L_9 - .L_8)
.L_8:
        /*000c*/ 	.word	0x00000000
        /*0010*/ 	.short	0x0001
        /*0012*/ 	.short	0x0008
        /*0014*/ 	.byte	0x00, 0xf5, 0x21, 0x00


	//----- nvinfo : EIATTR_KPARAM_INFO
	.align		4
.L_9:
        /*0018*/ 	.byte	0x04, 0x17
        /*001a*/ 	.short	(.L_11 - .L_10)
.L_10:
        /*001c*/ 	.word	0x00000000
        /*0020*/ 	.short	0x0000
        /*0022*/ 	.short	0x0000
        /*0024*/ 	.byte	0x00, 0xf5, 0x21, 0x00


	//----- nvinfo : EIATTR_SPARSE_MMA_MASK
	.align		4
.L_11:
        /*0028*/ 	.byte	0x03, 0x50
        /*002a*/ 	.short	0x0000


	//----- nvinfo : EIATTR_WMMA_USED
	.align		4
        /*002c*/ 	.byte	0x01, 0x2b
	.zero		2


	//----- nvinfo : EIATTR_MAXREG_COUNT
	.align		4
        /*0030*/ 	.byte	0x03, 0x1b
        /*0032*/ 	.short	0x00ff


	//----- nvinfo : EIATTR_MERCURY_ISA_VERSION
	.align		4
        /*0034*/ 	.byte	0x03, 0x5f
        /*0036*/ 	.short	0x0101


	//----- nvinfo : EIATTR_VRC_CTA_INIT_COUNT
	.align		4
        /*0038*/ 	.byte	0x02, 0x4a
	.zero		1
	.zero		1


	//----- nvinfo : EIATTR_EXIT_INSTR_OFFSETS
	.align		4
        /*003c*/ 	.byte	0x04, 0x1c
        /*003e*/ 	.short	(.L_13 - .L_12)


	//   ....[0]....
.L_12:
        /*0040*/ 	.word	0x00000310


	//----- nvinfo : EIATTR_CBANK_PARAM_SIZE
	.align		4
.L_13:
        /*0044*/ 	.byte	0x03, 0x19
        /*0046*/ 	.short	0x0010


	//----- nvinfo : EIATTR_PARAM_CBANK
	.align		4
        /*0048*/ 	.byte	0x04, 0x0a
        /*004a*/ 	.short	(.L_15 - .L_14)
	.align		4
.L_14:
        /*004c*/ 	.word	index@(.nv.constant0._Z32wmma_c_fragment_decompose_kernelPfS_)
        /*0050*/ 	.short	0x0380
        /*0052*/ 	.short	0x0010


	//----- nvinfo : EIATTR_SW_WAR
	.align		4
.L_15:
        /*0054*/ 	.byte	0x04, 0x36
        /*0056*/ 	.short	(.L_17 - .L_16)
.L_16:
        /*0058*/ 	.word	0x00000008
.L_17:


//--------------------- .nv.callgraph             --------------------------
	.section	.nv.callgraph,"",@"SHT_CUDA_CALLGRAPH"
	.align	4
	.sectionentsize	8
	.align		4
        /*0000*/ 	.word	0x00000000
	.align		4
        /*0004*/ 	.word	0xffffffff
	.align		4
        /*0008*/ 	.word	0x00000000
	.align		4
        /*000c*/ 	.word	0xfffffffe
	.align		4
        /*0010*/ 	.word	0x00000000
	.align		4
        /*0014*/ 	.word	0xfffffffd
	.align		4
        /*0018*/ 	.word	0x00000000
	.align		4
        /*001c*/ 	.word	0xfffffffc


//--------------------- .text._Z32wmma_c_fragment_decompose_kernelPfS_ --------------------------
	.section	.text._Z32wmma_c_fragment_decompose_kernelPfS_,"ax",@progbits
	.align	128
        .global         _Z32wmma_c_fragment_decompose_kernelPfS_
        .type           _Z32wmma_c_fragment_decompose_kernelPfS_,@function
        .size           _Z32wmma_c_fragment_decompose_kernelPfS_,(.L_x_1 - _Z32wmma_c_fragment_decompose_kernelPfS_)
        .other          _Z32wmma_c_fragment_decompose_kernelPfS_,@"STO_CUDA_ENTRY STV_DEFAULT"
_Z32wmma_c_fragment_decompose_kernelPfS_:
.text._Z32wmma_c_fragment_decompose_kernelPfS_:
[----:B------:R-:W-:Y:S01]  /*0000*/  LDC R1, c[0x0][0x37c] ;  /* 0x0000df00ff017b82 */ /* 0x000fe20000000800 */
[----:B------:R-:W-:Y:S01]  /*0010*/  IMAD.MOV.U32 R14, RZ, RZ, 0x3c003c00 ;  /* 0x3c003c00ff0e7424 */ /* 0x000fe200078e00ff */
[----:B------:R-:W0:Y:S01]  /*0020*/  S2R R17, SR_LANEID ;  /* 0x0000000000117919 */ /* 0x000e220000000000 */
[----:B------:R-:W-:Y:S01]  /*0030*/  IMAD.MOV.U32 R15, RZ, RZ, 0x3c003c00 ;  /* 0x3c003c00ff0f7424 */ /* 0x000fe200078e00ff */
[----:B------:R-:W1:Y:S01]  /*0040*/  LDCU.128 UR8, c[0x0][0x380] ;  /* 0x00007000ff0877ac */ /* 0x000e620008000c00 */
[----:B------:R-:W-:Y:S01]  /*0050*/  IMAD.MOV.U32 R4, RZ, RZ, 0x3c003c00 ;  /* 0x3c003c00ff047424 */ /* 0x000fe200078e00ff */
[----:B------:R-:W2:Y:S01]  /*0060*/  S2R R0, SR_TID.X ;  /* 0x0000000000007919 */ /* 0x000ea20000002100 */
[----:B------:R-:W-:Y:S01]  /*0070*/  IMAD.MOV.U32 R5, RZ, RZ, 0x3c003c00 ;  /* 0x3c003c00ff057424 */ /* 0x000fe200078e00ff */
[----:B------:R-:W3:Y:S01]  /*0080*/  LDCU.64 UR4, c[0x0][0x358] ;  /* 0x00006b00ff0477ac */ /* 0x000ee20008000a00 */
[----:B------:R-:W-:Y:S02]  /*0090*/  IMAD.MOV.U32 R6, RZ, RZ, 0x3c003c00 ;  /* 0x3c003c00ff067424 */ /* 0x000fe400078e00ff */
[----:B------:R-:W-:-:S02]  /*00a0*/  IMAD.MOV.U32 R7, RZ, RZ, 0x3c003c00 ;  /* 0x3c003c00ff077424 */ /* 0x000fc400078e00ff */
[----:B------:R-:W-:-:S05]  /*00b0*/  IMAD.MOV.U32 R3, RZ, RZ, RZ ;  /* 0x000000ffff037224 */ /* 0x000fca00078e00ff */
[----:B------:R-:W-:Y:S01]  /*00c0*/  HMMA.16816.F32 R8, R4, R14, RZ ;  /* 0x0000000e0408723c */ /* 0x000fe200000018ff */
[----:B0-----:R-:W-:Y:S02]  /*00d0*/  LOP3.LUT R2, R17, 0x3, RZ, 0xc0, !PT ;  /* 0x0000000311027812 */ /* 0x001fe400078ec0ff */
[----:B------:R-:W-:-:S15]  /*00e0*/  SHF.R.U32.HI R17, RZ, 0x2, R17 ;  /* 0x00000002ff117819 */ /* 0x000fde0000011611 */
[----:B------:R-:W-:-:S02]  /*00f0*/  NOP ;  /* 0x0000000000007918 */ /* 0x000fc40000000000 */
[----:B------:R-:W-:Y:S01]  /*0100*/  HMMA.16816.F32 R8, R4, R14, R8 ;  /* 0x0000000e0408723c */ /* 0x000fe20000001808 */
[----:B--2---:R-:W-:Y:S01]  /*0110*/  LOP3.LUT R0, R0, 0x1f, RZ, 0xc0, !PT ;  /* 0x0000001f00007812 */ /* 0x004fe200078ec0ff */
[----:B------:R-:W-:-:S04]  /*0120*/  IMAD.WIDE.U32 R16, R17, 0x8, R2 ;  /* 0x0000000811107825 */ /* 0x000fc800078e0002 */
[----:B------:R-:W-:Y:S01]  /*0130*/  IMAD R0, R0, 0x64, RZ ;  /* 0x0000006400007824 */ /* 0x000fe200078e02ff */
[C---:B-1----:R-:W-:Y:S02]  /*0140*/  LEA R12, P0, R16.reuse, UR8, 0x3 ;  /* 0x00000008100c7c11 */ /* 0x042fe4000f8018ff */
[C---:B------:R-:W-:Y:S02]  /*0150*/  LEA R2, P1, R16.reuse, UR10, 0x3 ;  /* 0x0000000a10027c11 */ /* 0x040fe4000f8218ff */
[C-C-:B------:R-:W-:Y:S02]  /*0160*/  LEA.HI.X R13, R16.reuse, UR9, R17.reuse, 0x3, P0 ;  /* 0x00000009100d7c11 */ /* 0x140fe400080f1c11 */
[----:B------:R-:W-:Y:S01]  /*0170*/  LEA.HI.X R3, R16, UR11, R17, 0x3, P1 ;  /* 0x0000000b10037c11 */ /* 0x000fe200088f1c11 */
[C---:B------:R-:W-:Y:S02]  /*0180*/  VIADD R16, R0.reuse, 0x6 ;  /* 0x0000000600107836 */ /* 0x040fe40000000000 */
[----:B------:R-:W-:-:S04]  /*0190*/  VIADD R17, R0, 0x7 ;  /* 0x0000000700117836 */ /* 0x000fc80000000000 */
[----:B------:R-:W-:Y:S01]  /*01a0*/  HMMA.16816.F32 R8, R4, R14, R8 ;  /* 0x0000000e0408723c */ /* 0x000fe20000001808 */
[----:B------:R-:W-:Y:S02]  /*01b0*/  I2FP.F32.U32 R16, R16 ;  /* 0x0000001000107245 */ /* 0x000fe40000201000 */
[----:B------:R-:W-:-:S05]  /*01c0*/  I2FP.F32.U32 R17, R17 ;  /* 0x0000001100117245 */ /* 0x000fca0000201000 */
[----:B---3--:R-:W-:-:S12]  /*01d0*/  STG.E.64 desc[UR4][R12.64+0x220], R16 ;  /* 0x000220100c007986 */ /* 0x008fd8000c101b04 */
[----:B------:R-:W-:Y:S01]  /*01e0*/  HMMA.16816.F32 R8, R4, R14, R8 ;  /* 0x0000000e0408723c */ /* 0x000fe20000001808 */
[C---:B------:R-:W-:Y:S01]  /*01f0*/  VIADD R6, R0.reuse, 0x2 ;  /* 0x0000000200067836 */ /* 0x040fe20000000000 */
[C---:B------:R-:W-:Y:S01]  /*0200*/  IADD3 R5, PT, PT, R0.reuse, 0x1, RZ ;  /* 0x0000000100057810 */ /* 0x040fe20007ffe0ff */
[C---:B------:R-:W-:Y:S01]  /*0210*/  VIADD R7, R0.reuse, 0x3 ;  /* 0x0000000300077836 */ /* 0x040fe20000000000 */
[C---:B------:R-:W-:Y:S01]  /*0220*/  IADD3 R15, PT, PT, R0.reuse, 0x5, RZ ;  /* 0x00000005000f7810 */ /* 0x040fe20007ffe0ff */
[----:B------:R-:W-:Y:S01]  /*0230*/  VIADD R14, R0, 0x4 ;  /* 0x00000004000e7836 */ /* 0x000fe20000000000 */
[----:B------:R-:W-:Y:S02]  /*0240*/  I2FP.F32.U32 R4, R0 ;  /* 0x0000000000047245 */ /* 0x000fe40000201000 */
[----:B------:R-:W-:Y:S02]  /*0250*/  I2FP.F32.U32 R5, R5 ;  /* 0x0000000500057245 */ /* 0x000fe40000201000 */
[----:B------:R-:W-:-:S02]  /*0260*/  I2FP.F32.U32 R6, R6 ;  /* 0x0000000600067245 */ /* 0x000fc40000201000 */
[----:B------:R-:W-:Y:S01]  /*0270*/  I2FP.F32.U32 R7, R7 ;  /* 0x0000000700077245 */ /* 0x000fe20000201000 */
[----:B------:R-:W-:Y:S01]  /*0280*/  STG.E.64 desc[UR4][R12.64], R4 ;  /* 0x000000040c007986 */ /* 0x000fe2000c101b04 */
[----:B------:R-:W-:Y:S02]  /*0290*/  I2FP.F32.U32 R14, R14 ;  /* 0x0000000e000e7245 */ /* 0x000fe40000201000 */
[----:B------:R-:W-:Y:S01]  /*02a0*/  I2FP.F32.U32 R15, R15 ;  /* 0x0000000f000f7245 */ /* 0x000fe20000201000 */
[----:B------:R-:W-:Y:S04]  /*02b0*/  STG.E.64 desc[UR4][R12.64+0x200], R6 ;  /* 0x000200060c007986 */ /* 0x000fe8000c101b04 */
[----:B------:R-:W-:Y:S04]  /*02c0*/  STG.E.64 desc[UR4][R12.64+0x20], R14 ;  /* 0x0000200e0c007986 */ /* 0x000fe8000c101b04 */
[----:B------:R-:W-:Y:S04]  /*02d0*/  STG.E.64 desc[UR4][R2.64], R8 ;  /* 0x0000000802007986 */ /* 0x000fe8000c101b04 */
[----:B------:R-:W-:Y:S04]  /*02e0*/  STG.E.64 desc[UR4][R2.64+0x20], R8 ;  /* 0x0000200802007986 */ /* 0x000fe8000c101b04 */
[----:B------:R-:W-:Y:S04]  /*02f0*/  STG.E.64 desc[UR4][R2.64+0x200], R10 ;  /* 0x0002000a02007986 */ /* 0x000fe8000c101b04 */
[----:B------:R-:W-:Y:S01]  /*0300*/  STG.E.64 desc[UR4][R2.64+0x220], R10 ;  /* 0x0002200a02007986 */ /* 0x000fe2000c101b04 */
[----:B------:R-:W-:Y:S05]  /*0310*/  EXIT ;  /* 0x000000000000794d */ /* 0x000fea0003800000 */
.L_x_0:
[----:B------:R-:W-:-:S00]  /*0320*/  BRA `(.L_x_0) ;  /* 0xfffffffc00fc7947 */ /* 0x000fc0000383ffff */
[----:B------:R-:W-:-:S00]  /*0330*/  NOP ;  /* 0x0000000000007918 */ /* 0x000fc00000000000 */
        /* <DEDUP_REMOVED lines=12> */
.L_x_1:


//--------------------- .nv.shared.reserved.0     --------------------------
	.section	.nv.shared.reserved.0,"aw",@nobits
	.weak		__nv_reservedSMEM_offset_0_alias
	.size		__nv_reservedSMEM_offset_0_alias, 0, 64
	.other		__nv_reservedSMEM_offset_0_alias,@"STO_CUDA_RESERVED_SHARED STV_DEFAULT"
__nv_reservedSMEM_offset_0_alias:
	.zero		0
	.zero		64


//--------------------- .nv.constant0._Z32wmma_c_fragment_decompose_kernelPfS_ --------------------------
	.section	.nv.constant0._Z32wmma_c_fragment_decompose_kernelPfS_,"a",@progbits
	.sectionflags	@""
	.align	4
.nv.constant0._Z32wmma_c_fragment_decompose_kernelPfS_:
	.zero		912


//--------------------- SYMBOLS --------------------------

	.type		.nv.reservedSmem.offset0,@object
	.size		.nv.reservedSmem.offset0,0x4
